	.headerflags	@"EF_CUDA_TEXMODE_UNIFIED EF_CUDA_64BIT_ADDRESS EF_CUDA_ACCELERATORS EF_CUDA_SM90 EF_CUDA_VIRTUAL_SM(EF_CUDA_SM90)"
	.elftype	@"ET_EXEC"


//--------------------- .nv.info                  --------------------------
	.section	.nv.info,"",@"SHT_CUDA_INFO"
	.align	4


	//----- nvinfo : EIATTR_REGCOUNT
	.align		4
        /*0000*/ 	.byte	0x04, 0x2f
        /*0002*/ 	.short	(.L_3 - .L_2)
	.align		4
.L_2:
        /*0004*/ 	.word	index@(triton_poi_fused__native_batch_norm_legit_no_training_relu_0)
        /*0008*/ 	.word	0x00000010


	//----- nvinfo : EIATTR_MIN_STACK_SIZE
	.align		4
.L_3:
        /*000c*/ 	.byte	0x04, 0x12
        /*000e*/ 	.short	(.L_5 - .L_4)
	.align		4
.L_4:
        /*0010*/ 	.word	index@(triton_poi_fused__native_batch_norm_legit_no_training_relu_0)
        /*0014*/ 	.word	0x00000000


	//----- nvinfo : EIATTR_FRAME_SIZE
	.align		4
.L_5:
        /*0018*/ 	.byte	0x04, 0x11
        /*001a*/ 	.short	(.L_7 - .L_6)
	.align		4
.L_6:
        /*001c*/ 	.word	index@(triton_poi_fused__native_batch_norm_legit_no_training_relu_0)
        /*0020*/ 	.word	0x00000000


	//----- nvinfo : EIATTR_MIN_STACK_SIZE
	.align		4
.L_7:
        /*0024*/ 	.byte	0x04, 0x12
        /*0026*/ 	.short	(.L_9 - .L_8)
	.align		4
.L_8:
        /*0028*/ 	.word	index@(triton_poi_fused__native_batch_norm_legit_no_training_relu_0)
        /*002c*/ 	.word	0x00000000
.L_9:


//--------------------- .nv.info.triton_poi_fused__native_batch_norm_legit_no_training_relu_0 --------------------------
	.section	.nv.info.triton_poi_fused__native_batch_norm_legit_no_training_relu_0,"",@"SHT_CUDA_INFO"
	.sectionflags	@""
	.align	4


	//----- nvinfo : EIATTR_CUDA_API_VERSION
	.align		4
        /*0000*/ 	.byte	0x04, 0x37
        /*0002*/ 	.short	(.L_11 - .L_10)
.L_10:
        /*0004*/ 	.word	0x0000007c


	//----- nvinfo : EIATTR_KPARAM_INFO
	.align		4
.L_11:
        /*0008*/ 	.byte	0x04, 0x17
        /*000a*/ 	.short	(.L_13 - .L_12)
.L_12:
        /*000c*/ 	.word	0x00000000
        /*0010*/ 	.short	0x0006
        /*0012*/ 	.short	0x0030
        /*0014*/ 	.byte	0x00, 0xf0, 0x11, 0x00


	//----- nvinfo : EIATTR_KPARAM_INFO
	.align		4
.L_13:
        /*0018*/ 	.byte	0x04, 0x17
        /*001a*/ 	.short	(.L_15 - .L_14)
.L_14:
        /*001c*/ 	.word	0x00000000
        /*0020*/ 	.short	0x0005
        /*0022*/ 	.short	0x0028
        /*0024*/ 	.byte	0x00, 0xf4, 0x21, 0x00


	//----- nvinfo : EIATTR_KPARAM_INFO
	.align		4
.L_15:
        /*0028*/ 	.byte	0x04, 0x17
        /*002a*/ 	.short	(.L_17 - .L_16)
.L_16:
        /*002c*/ 	.word	0x00000000
        /*0030*/ 	.short	0x0004
        /*0032*/ 	.short	0x0020
        /*0034*/ 	.byte	0x00, 0xf4, 0x21, 0x00


	//----- nvinfo : EIATTR_KPARAM_INFO
	.align		4
.L_17:
        /*0038*/ 	.byte	0x04, 0x17
        /*003a*/ 	.short	(.L_19 - .L_18)
.L_18:
        /*003c*/ 	.word	0x00000000
        /*0040*/ 	.short	0x0003
        /*0042*/ 	.short	0x0018
        /*0044*/ 	.byte	0x00, 0xf4, 0x21, 0x00


	//----- nvinfo : EIATTR_KPARAM_INFO
	.align		4
.L_19:
        /*0048*/ 	.byte	0x04, 0x17
        /*004a*/ 	.short	(.L_21 - .L_20)
.L_20:
        /*004c*/ 	.word	0x00000000
        /*0050*/ 	.short	0x0002
        /*0052*/ 	.short	0x0010
        /*0054*/ 	.byte	0x00, 0xf4, 0x21, 0x00


	//----- nvinfo : EIATTR_KPARAM_INFO
	.align		4
.L_21:
        /*0058*/ 	.byte	0x04, 0x17
        /*005a*/ 	.short	(.L_23 - .L_22)
.L_22:
        /*005c*/ 	.word	0x00000000
        /*0060*/ 	.short	0x0001
        /*0062*/ 	.short	0x0008
        /*0064*/ 	.byte	0x00, 0xf4, 0x21, 0x00


	//----- nvinfo : EIATTR_KPARAM_INFO
	.align		4
.L_23:
        /*0068*/ 	.byte	0x04, 0x17
        /*006a*/ 	.short	(.L_25 - .L_24)
.L_24:
        /*006c*/ 	.word	0x00000000
        /*0070*/ 	.short	0x0000
        /*0072*/ 	.short	0x0000
        /*0074*/ 	.byte	0x00, 0xf4, 0x21, 0x00


	//----- nvinfo : EIATTR_SPARSE_MMA_MASK
	.align		4
.L_25:
        /*0078*/ 	.byte	0x03, 0x50
        /*007a*/ 	.short	0x0000


	//----- nvinfo : EIATTR_MAXREG_COUNT
	.align		4
        /*007c*/ 	.byte	0x03, 0x1b
        /*007e*/ 	.short	0x00ff


	//----- nvinfo : EIATTR_EXIT_INSTR_OFFSETS
	.align		4
        /*0080*/ 	.byte	0x04, 0x1c
        /*0082*/ 	.short	(.L_27 - .L_26)


	//   ....[0]....
.L_26:
        /*0084*/ 	.word	0x00000300


	//----- nvinfo : EIATTR_REQNTID
	.align		4
.L_27:
        /*0088*/ 	.byte	0x04, 0x10
        /*008a*/ 	.short	(.L_29 - .L_28)
.L_28:
        /*008c*/ 	.word	0x00000080
        /*0090*/ 	.word	0x00000001
        /*0094*/ 	.word	0x00000001


	//----- nvinfo : EIATTR_CBANK_PARAM_SIZE
	.align		4
.L_29:
        /*0098*/ 	.byte	0x03, 0x19
        /*009a*/ 	.short	0x0034


	//----- nvinfo : EIATTR_PARAM_CBANK
	.align		4
        /*009c*/ 	.byte	0x04, 0x0a
        /*009e*/ 	.short	(.L_31 - .L_30)
	.align		4
.L_30:
        /*00a0*/ 	.word	index@(.nv.constant0.triton_poi_fused__native_batch_norm_legit_no_training_relu_0)
        /*00a4*/ 	.short	0x0210
        /*00a6*/ 	.short	0x0034


	//----- nvinfo : EIATTR_SW_WAR
	.align		4
.L_31:
        /*00a8*/ 	.byte	0x04, 0x36
        /*00aa*/ 	.short	(.L_33 - .L_32)
.L_32:
        /*00ac*/ 	.word	0x00000008
.L_33:


//--------------------- .nv.callgraph             --------------------------
	.section	.nv.callgraph,"",@"SHT_CUDA_CALLGRAPH"
	.align	4
	.sectionentsize	8
	.align		4
        /*0000*/ 	.word	0x00000000
	.align		4
        /*0004*/ 	.word	0xffffffff
	.align		4
        /*0008*/ 	.word	0x00000000
	.align		4
        /*000c*/ 	.word	0xfffffffe
	.align		4
        /*0010*/ 	.word	0x00000000
	.align		4
        /*0014*/ 	.word	0xfffffffd
	.align		4
        /*0018*/ 	.word	0x00000000
	.align		4
        /*001c*/ 	.word	0xfffffffc


//--------------------- .nv.constant4             --------------------------
	.section	.nv.constant4,"a",@progbits
	.align	8
	.align		8
.nv.constant4:
        /*0000*/ 	.dword	_$_str
	.align		8
        /*0008*/ 	.dword	_$_str_$_2


//--------------------- .text.triton_poi_fused__native_batch_norm_legit_no_training_relu_0 --------------------------
	.section	.text.triton_poi_fused__native_batch_norm_legit_no_training_relu_0,"ax",@progbits
	.align	128
        .global         triton_poi_fused__native_batch_norm_legit_no_training_relu_0
        .type           triton_poi_fused__native_batch_norm_legit_no_training_relu_0,@function
        .size           triton_poi_fused__native_batch_norm_legit_no_training_relu_0,(.L_x_1 - triton_poi_fused__native_batch_norm_legit_no_training_relu_0)
        .other          triton_poi_fused__native_batch_norm_legit_no_training_relu_0,@"STO_CUDA_ENTRY STV_DEFAULT"
triton_poi_fused__native_batch_norm_legit_no_training_relu_0:
.text.triton_poi_fused__native_batch_norm_legit_no_training_relu_0:
[----:B------:R-:W-:Y:S01]  /*0000*/  LDC R1, c[0x0][0x28] ;  /* 0x00000a00ff017b82 */ /* 0x000fe20000000800 */
[----:B------:R-:W1:Y:S07]  /*0010*/  S2R R0, SR_TID.X ;  /* 0x0000000000007919 */ /* 0x000e6e0000002100 */
[----:B------:R-:W2:Y:S01]  /*0020*/  LDC.64 R6, c[0x0][0x220] ;  /* 0x00008800ff067b82 */ /* 0x000ea20000000a00 */
[----:B------:R-:W-:Y:S01]  /*0030*/  ULDC.64 UR4, c[0x0][0x208] ;  /* 0x0000820000047ab9 */ /* 0x000fe20000000a00 */
[----:B------:R-:W3:Y:S06]  /*0040*/  S2R R3, SR_CTAID.X ;  /* 0x0000000000037919 */ /* 0x000eec0000002500 */
[----:B------:R-:W4:Y:S08]  /*0050*/  LDC.64 R4, c[0x0][0x218] ;  /* 0x00008600ff047b82 */ /* 0x000f300000000a00 */
[----:B------:R-:W5:Y:S08]  /*0060*/  LDC.64 R8, c[0x0][0x228] ;  /* 0x00008a00ff087b82 */ /* 0x000f700000000a00 */
[----:B------:R-:W4:Y:S01]  /*0070*/  LDC.64 R10, c[0x0][0x230] ;  /* 0x00008c00ff0a7b82 */ /* 0x000f220000000a00 */
[----:B-1----:R-:W-:-:S02]  /*0080*/  LOP3.LUT R0, R0, 0x7f, RZ, 0xc0, !PT ;  /* 0x0000007f00007812 */ /* 0x002fc400078ec0ff */
[----:B---3--:R-:W-:Y:S02]  /*0090*/  SHF.R.S32.HI R2, RZ, 0x18, R3 ;  /* 0x00000018ff027819 */ /* 0x008fe40000011403 */
[----:B------:R-:W-:Y:S02]  /*00a0*/  LEA R0, R3, R0, 0x7 ;  /* 0x0000000003007211 */ /* 0x000fe400078e38ff */
[----:B------:R-:W-:-:S04]  /*00b0*/  SGXT R3, R2, 0x1 ;  /* 0x000000010203781a */ /* 0x000fc80000000200 */
[----:B------:R-:W-:-:S04]  /*00c0*/  LEA.HI R3, R3, R0, RZ, 0x4 ;  /* 0x0000000003037211 */ /* 0x000fc800078f20ff */
[--C-:B------:R-:W-:Y:S02]  /*00d0*/  SHF.R.S32.HI R2, RZ, 0x4, R3.reuse ;  /* 0x00000004ff027819 */ /* 0x100fe40000011403 */
[----:B------:R-:W-:-:S04]  /*00e0*/  SHF.R.S32.HI R3, RZ, 0x1f, R3 ;  /* 0x0000001fff037819 */ /* 0x000fc80000011403 */
[----:B------:R-:W-:-:S04]  /*00f0*/  LEA.HI R3, R3, R2, RZ, 0x6 ;  /* 0x0000000203037211 */ /* 0x000fc800078f30ff */
[----:B------:R-:W-:-:S04]  /*0100*/  LOP3.LUT R3, R3, 0xffffffc0, RZ, 0xc0, !PT ;  /* 0xffffffc003037812 */ /* 0x000fc800078ec0ff */
[----:B------:R-:W-:Y:S02]  /*0110*/  IADD3 R13, R2, -R3, RZ ;  /* 0x80000003020d7210 */ /* 0x000fe40007ffe0ff */
[----:B------:R-:W1:Y:S03]  /*0120*/  LDC.64 R2, c[0x0][0x210] ;  /* 0x00008400ff027b82 */ /* 0x000e660000000a00 */
[----:B--2---:R-:W-:-:S06]  /*0130*/  IMAD.WIDE R6, R13, 0x4, R6 ;  /* 0x000000040d067825 */ /* 0x004fcc00078e0206 */
[----:B------:R-:W2:Y:S01]  /*0140*/  LDG.E.EL R6, desc[UR4][R6.64] ;  /* 0x0000000406067981 */ /* 0x000ea2000c2e1900 */
[----:B----4-:R-:W-:-:S04]  /*0150*/  IMAD.WIDE R4, R13, 0x4, R4 ;  /* 0x000000040d047825 */ /* 0x010fc800078e0204 */
[C---:B-----5:R-:W-:Y:S02]  /*0160*/  IMAD.WIDE R8, R13.reuse, 0x4, R8 ;  /* 0x000000040d087825 */ /* 0x060fe400078e0208 */
[----:B------:R3:W4:Y:S02]  /*0170*/  LDG.E.EL R5, desc[UR4][R4.64] ;  /* 0x0000000404057981 */ /* 0x000724000c2e1900 */
[----:B0-----:R-:W-:Y:S02]  /*0180*/  IMAD.WIDE R10, R13, 0x4, R10 ;  /* 0x000000040d0a7825 */ /* 0x001fe400078e020a */
[----:B------:R-:W5:Y:S02]  /*0190*/  LDG.E.EL R8, desc[UR4][R8.64] ;  /* 0x0000000408087981 */ /* 0x000f64000c2e1900 */
[C---:B-1----:R-:W-:Y:S02]  /*01a0*/  IMAD.WIDE R2, R0.reuse, 0x4, R2 ;  /* 0x0000000400027825 */ /* 0x042fe400078e0202 */
[----:B------:R-:W5:Y:S04]  /*01b0*/  LDG.E.EL R11, desc[UR4][R10.64] ;  /* 0x000000040a0b7981 */ /* 0x000f68000c2e1900 */
[----:B------:R0:W4:Y:S01]  /*01c0*/  LDG.E R12, desc[UR4][R2.64] ;  /* 0x00000004020c7981 */ /* 0x000122000c1e1900 */
[----:B---3--:R-:W-:Y:S01]  /*01d0*/  HFMA2.MMA R4, -RZ, RZ, 1.625, 0 ;  /* 0x3e800000ff047435 */ /* 0x008fe200000001ff */
[----:B0-----:R-:W0:Y:S02]  /*01e0*/  LDC.64 R2, c[0x0][0x238] ;  /* 0x00008e00ff027b82 */ /* 0x001e240000000a00 */
[----:B0-----:R-:W-:-:S04]  /*01f0*/  IMAD.WIDE R2, R0, 0x4, R2 ;  /* 0x0000000400027825 */ /* 0x001fc800078e0202 */
[----:B--2---:R-:W-:-:S04]  /*0200*/  FADD R6, R6, 9.9999997473787516356e-06 ;  /* 0x3727c5ac06067421 */ /* 0x004fc80000000000 */
[----:B------:R-:W0:Y:S02]  /*0210*/  MUFU.SQRT R7, R6 ;  /* 0x0000000600077308 */ /* 0x000e240000002000 */
[C---:B0-----:R-:W-:Y:S02]  /*0220*/  FSETP.GT.AND P0, PT, R7.reuse, 8.50705917302346158658e+37, PT ;  /* 0x7e8000000700780b */ /* 0x041fe40003f04000 */
[----:B------:R-:W-:-:S11]  /*0230*/  FSETP.GEU.AND P1, PT, R7, 1.175494350822287508e-38, PT ;  /* 0x008000000700780b */ /* 0x000fd60003f2e000 */
[----:B------:R-:W-:-:S04]  /*0240*/  @P0 FMUL R7, R7, 0.25 ;  /* 0x3e80000007070820 */ /* 0x000fc80000400000 */
[----:B------:R-:W-:-:S06]  /*0250*/  @!P1 FMUL R7, R7, 16777216 ;  /* 0x4b80000007079820 */ /* 0x000fcc0000400000 */
[----:B------:R-:W0:Y:S01]  /*0260*/  MUFU.RCP R7, R7 ;  /* 0x0000000700077308 */ /* 0x000e220000001000 */
[----:B------:R-:W-:Y:S01]  /*0270*/  FSEL R4, R4, 1, P0 ;  /* 0x3f80000004047808 */ /* 0x000fe20000000000 */
[----:B----4-:R-:W-:-:S04]  /*0280*/  FADD R5, R12, -R5 ;  /* 0x800000050c057221 */ /* 0x010fc80000000000 */
[----:B------:R-:W-:-:S04]  /*0290*/  @!P1 FMUL R4, R4, 16777216 ;  /* 0x4b80000004049820 */ /* 0x000fc80000400000 */
[----:B0-----:R-:W-:-:S04]  /*02a0*/  FMUL R4, R7, R4 ;  /* 0x0000000407047220 */ /* 0x001fc80000400000 */
[----:B------:R-:W-:-:S04]  /*02b0*/  FMUL R4, R5, R4 ;  /* 0x0000000405047220 */ /* 0x000fc80000400000 */
[----:B-----5:R-:W-:-:S05]  /*02c0*/  FFMA R4, R8, R4, R11 ;  /* 0x0000000408047223 */ /* 0x020fca000000000b */
[----:B------:R-:W-:-:S04]  /*02d0*/  FSETP.GEU.AND P0, PT, R4, RZ, PT ;  /* 0x000000ff0400720b */ /* 0x000fc80003f0e000 */
[----:B------:R-:W-:-:S05]  /*02e0*/  FSEL R5, R4, RZ, P0 ;  /* 0x000000ff04057208 */ /* 0x000fca0000000000 */
[----:B------:R-:W-:Y:S01]  /*02f0*/  STG.E desc[UR4][R2.64], R5 ;  /* 0x0000000502007986 */ /* 0x000fe2000c101904 */
[----:B------:R-:W-:Y:S05]  /*0300*/  EXIT ;  /* 0x000000000000794d */ /* 0x000fea0003800000 */
.L_x_0:
[----:B------:R-:W-:-:S00]  /*0310*/  BRA `(.L_x_0) ;  /* 0xfffffffc00fc7947 */ /* 0x000fc0000383ffff */
[----:B------:R-:W-:-:S00]  /*0320*/  NOP ;  /* 0x0000000000007918 */ /* 0x000fc00000000000 */
        /* <DEDUP_REMOVED lines=13> */
.L_x_1:


//--------------------- .nv.global.init           --------------------------
	.section	.nv.global.init,"aw",@progbits
.nv.global.init:
	.type		_$_str,@object
	.size		_$_str,(_$_str_$_2 - _$_str)
_$_str:
        /*0000*/ 	.byte	0x5f, 0x5f, 0x43, 0x55, 0x44, 0x41, 0x5f, 0x46, 0x54, 0x5a, 0x00
	.type		_$_str_$_2,@object
	.size		_$_str_$_2,(.L_1 - _$_str_$_2)
_$_str_$_2:
        /*000b*/ 	.byte	0x5f, 0x5f, 0x43, 0x55, 0x44, 0x41, 0x5f, 0x50, 0x52, 0x45, 0x43, 0x5f, 0x53, 0x51, 0x52, 0x54
        /*001b*/ 	.byte	0x00
.L_1:


//--------------------- .nv.constant0.triton_poi_fused__native_batch_norm_legit_no_training_relu_0 --------------------------
	.section	.nv.constant0.triton_poi_fused__native_batch_norm_legit_no_training_relu_0,"a",@progbits
	.sectionflags	@""
	.align	4
.nv.constant0.triton_poi_fused__native_batch_norm_legit_no_training_relu_0:
	.zero		580
